	.headerflags	@"EF_CUDA_TEXMODE_UNIFIED EF_CUDA_64BIT_ADDRESS EF_CUDA_ACCELERATORS EF_CUDA_SM90 EF_CUDA_VIRTUAL_SM(EF_CUDA_SM90)"
	.elftype	@"ET_EXEC"


//--------------------- .nv.info                  --------------------------
	.section	.nv.info,"",@"SHT_CUDA_INFO"
	.align	4


	//----- nvinfo : EIATTR_REGCOUNT
	.align		4
        /*0000*/ 	.byte	0x04, 0x2f
        /*0002*/ 	.short	(.L_1 - .L_0)
	.align		4
.L_0:
        /*0004*/ 	.word	index@(triton_mm)
        /*0008*/ 	.word	0x00000038


	//----- nvinfo : EIATTR_MIN_STACK_SIZE
	.align		4
.L_1:
        /*000c*/ 	.byte	0x04, 0x12
        /*000e*/ 	.short	(.L_3 - .L_2)
	.align		4
.L_2:
        /*0010*/ 	.word	index@(triton_mm)
        /*0014*/ 	.word	0x00000008


	//----- nvinfo : EIATTR_FRAME_SIZE
	.align		4
.L_3:
        /*0018*/ 	.byte	0x04, 0x11
        /*001a*/ 	.short	(.L_5 - .L_4)
	.align		4
.L_4:
        /*001c*/ 	.word	index@(triton_mm)
        /*0020*/ 	.word	0x00000008


	//----- nvinfo : EIATTR_MIN_STACK_SIZE
	.align		4
.L_5:
        /*0024*/ 	.byte	0x04, 0x12
        /*0026*/ 	.short	(.L_7 - .L_6)
	.align		4
.L_6:
        /*0028*/ 	.word	index@(triton_mm)
        /*002c*/ 	.word	0x00000008
.L_7:


//--------------------- .nv.info.triton_mm        --------------------------
	.section	.nv.info.triton_mm,"",@"SHT_CUDA_INFO"
	.sectionflags	@""
	.align	4


	//----- nvinfo : EIATTR_CUDA_API_VERSION
	.align		4
        /*0000*/ 	.byte	0x04, 0x37
        /*0002*/ 	.short	(.L_9 - .L_8)
.L_8:
        /*0004*/ 	.word	0x0000007c


	//----- nvinfo : EIATTR_KPARAM_INFO
	.align		4
.L_9:
        /*0008*/ 	.byte	0x04, 0x17
        /*000a*/ 	.short	(.L_11 - .L_10)
.L_10:
        /*000c*/ 	.word	0x00000000
        /*0010*/ 	.short	0x0003
        /*0012*/ 	.short	0x0018
        /*0014*/ 	.byte	0x00, 0xf0, 0x11, 0x00


	//----- nvinfo : EIATTR_KPARAM_INFO
	.align		4
.L_11:
        /*0018*/ 	.byte	0x04, 0x17
        /*001a*/ 	.short	(.L_13 - .L_12)
.L_12:
        /*001c*/ 	.word	0x00000000
        /*0020*/ 	.short	0x0002
        /*0022*/ 	.short	0x0010
        /*0024*/ 	.byte	0x00, 0xf0, 0x21, 0x00


	//----- nvinfo : EIATTR_KPARAM_INFO
	.align		4
.L_13:
        /*0028*/ 	.byte	0x04, 0x17
        /*002a*/ 	.short	(.L_15 - .L_14)
.L_14:
        /*002c*/ 	.word	0x00000000
        /*0030*/ 	.short	0x0001
        /*0032*/ 	.short	0x0008
        /*0034*/ 	.byte	0x00, 0xf0, 0x21, 0x00


	//----- nvinfo : EIATTR_KPARAM_INFO
	.align		4
.L_15:
        /*0038*/ 	.byte	0x04, 0x17
        /*003a*/ 	.short	(.L_17 - .L_16)
.L_16:
        /*003c*/ 	.word	0x00000000
        /*0040*/ 	.short	0x0000
        /*0042*/ 	.short	0x0000
        /*0044*/ 	.byte	0x00, 0xf0, 0x21, 0x00


	//----- nvinfo : EIATTR_SPARSE_MMA_MASK
	.align		4
.L_17:
        /*0048*/ 	.byte	0x03, 0x50
        /*004a*/ 	.short	0x0000


	//----- nvinfo : EIATTR_MAXREG_COUNT
	.align		4
        /*004c*/ 	.byte	0x03, 0x1b
        /*004e*/ 	.short	0x00ff


	//----- nvinfo : EIATTR_EXIT_INSTR_OFFSETS
	.align		4
        /*0050*/ 	.byte	0x04, 0x1c
        /*0052*/ 	.short	(.L_19 - .L_18)


	//   ....[0]....
.L_18:
        /*0054*/ 	.word	0x00000050


	//   ....[1]....
        /*0058*/ 	.word	0x00001b30


	//   ....[2]....
        /*005c*/ 	.word	0x00001b80


	//----- nvinfo : EIATTR_MAX_THREADS
	.align		4
.L_19:
        /*0060*/ 	.byte	0x04, 0x05
        /*0062*/ 	.short	(.L_21 - .L_20)
.L_20:
        /*0064*/ 	.word	0x00000040
        /*0068*/ 	.word	0x00000001
        /*006c*/ 	.word	0x00000001


	//----- nvinfo : EIATTR_CBANK_PARAM_SIZE
	.align		4
.L_21:
        /*0070*/ 	.byte	0x03, 0x19
        /*0072*/ 	.short	0x001c


	//----- nvinfo : EIATTR_PARAM_CBANK
	.align		4
        /*0074*/ 	.byte	0x04, 0x0a
        /*0076*/ 	.short	(.L_23 - .L_22)
	.align		4
.L_22:
        /*0078*/ 	.word	index@(.nv.constant0.triton_mm)
        /*007c*/ 	.short	0x0210
        /*007e*/ 	.short	0x001c


	//----- nvinfo : EIATTR_SW_WAR
	.align		4
.L_23:
        /*0080*/ 	.byte	0x04, 0x36
        /*0082*/ 	.short	(.L_25 - .L_24)
.L_24:
        /*0084*/ 	.word	0x00000008
.L_25:


//--------------------- .nv.callgraph             --------------------------
	.section	.nv.callgraph,"",@"SHT_CUDA_CALLGRAPH"
	.align	4
	.sectionentsize	8
	.align		4
        /*0000*/ 	.word	0x00000000
	.align		4
        /*0004*/ 	.word	0xffffffff
	.align		4
        /*0008*/ 	.word	0x00000000
	.align		4
        /*000c*/ 	.word	0xfffffffe
	.align		4
        /*0010*/ 	.word	0x00000000
	.align		4
        /*0014*/ 	.word	0xfffffffd
	.align		4
        /*0018*/ 	.word	0x00000000
	.align		4
        /*001c*/ 	.word	0xfffffffc


//--------------------- .text.triton_mm           --------------------------
	.section	.text.triton_mm,"ax",@progbits
	.sectionflags	@"SHF_BARRIERS=1"
	.align	128
        .global         triton_mm
        .type           triton_mm,@function
        .size           triton_mm,(.L_x_2 - triton_mm)
        .other          triton_mm,@"STO_CUDA_ENTRY STV_DEFAULT"
triton_mm:
.text.triton_mm:
[----:B------:R-:W0:Y:S08]  /*0000*/  LDC R1, c[0x0][0x28] ;  /* 0x00000a00ff017b82 */ /* 0x000e300000000800 */
[----:B------:R-:W1:Y:S01]  /*0010*/  LDC R10, c[0x0][0x228] ;  /* 0x00008a00ff0a7b82 */ /* 0x000e620000000800 */
[----:B0-----:R-:W-:Y:S02]  /*0020*/  VIADD R1, R1, 0xfffffff8 ;  /* 0xfffffff801017836 */ /* 0x001fe40000000000 */
[----:B-1----:R-:W-:-:S05]  /*0030*/  IMAD R0, R10, 0xc00, RZ ;  /* 0x00000c000a007824 */ /* 0x002fca00078e02ff */
[----:B------:R-:W-:-:S13]  /*0040*/  ISETP.NE.AND P0, PT, R0, RZ, PT ;  /* 0x000000ff0000720c */ /* 0x000fda0003f05270 */
[----:B------:R-:W-:Y:S05]  /*0050*/  @!P0 EXIT ;  /* 0x000000000000894d */ /* 0x000fea0003800000 */
[----:B------:R-:W0:Y:S01]  /*0060*/  S2R R11, SR_CTAID.X ;  /* 0x00000000000b7919 */ /* 0x000e220000002500 */
[----:B------:R-:W-:Y:S01]  /*0070*/  VIADD R0, R10, 0x1f ;  /* 0x0000001f0a007836 */ /* 0x000fe20000000000 */
[----:B------:R-:W-:Y:S01]  /*0080*/  IABS R17, R10 ;  /* 0x0000000a00117213 */ /* 0x000fe20000000000 */
[----:B------:R-:W1:Y:S01]  /*0090*/  LDC.64 R44, c[0x0][0x210] ;  /* 0x00008400ff2c7b82 */ /* 0x000e620000000a00 */
[----:B------:R-:W2:Y:S01]  /*00a0*/  S2R R48, SR_TID.X ;  /* 0x0000000000307919 */ /* 0x000ea20000002100 */
[----:B------:R-:W-:Y:S01]  /*00b0*/  ULDC.64 UR6, c[0x0][0x208] ;  /* 0x0000820000067ab9 */ /* 0x000fe20000000a00 */
[----:B------:R-:W-:-:S04]  /*00c0*/  SHF.R.S32.HI R3, RZ, 0x1f, R0 ;  /* 0x0000001fff037819 */ /* 0x000fc80000011400 */
[----:B------:R-:W-:Y:S01]  /*00d0*/  LEA.HI R3, R3, R0, RZ, 0x5 ;  /* 0x0000000003037211 */ /* 0x000fe200078f28ff */
[----:B------:R-:W3:Y:S01]  /*00e0*/  LDC.64 R24, c[0x0][0x218] ;  /* 0x00008600ff187b82 */ /* 0x000ee20000000a00 */
[C---:B0-----:R-:W-:Y:S01]  /*00f0*/  IMAD.HI R2, R11.reuse, 0x2aaaaaab, RZ ;  /* 0x2aaaaaab0b027827 */ /* 0x041fe200078e02ff */
[----:B------:R-:W-:Y:S02]  /*0100*/  IABS R9, R11 ;  /* 0x0000000b00097213 */ /* 0x000fe40000000000 */
[----:B------:R-:W-:Y:S02]  /*0110*/  ISETP.GE.AND P1, PT, R11, RZ, PT ;  /* 0x000000ff0b00720c */ /* 0x000fe40003f26270 */
[----:B------:R-:W-:-:S04]  /*0120*/  SHF.R.U32.HI R5, RZ, 0x1f, R2 ;  /* 0x0000001fff057819 */ /* 0x000fc80000011602 */
[----:B------:R-:W-:-:S05]  /*0130*/  LEA.HI.SX32 R4, R2, R5, 0x19 ;  /* 0x0000000502047211 */ /* 0x000fca00078fcaff */
[C---:B------:R-:W-:Y:S02]  /*0140*/  IMAD.SHL.U32 R0, R4.reuse, 0x8, RZ ;  /* 0x0000000804007824 */ /* 0x040fe400078e00ff */
[----:B------:R-:W-:-:S03]  /*0150*/  IMAD R11, R4, -0x300, R11 ;  /* 0xfffffd00040b7824 */ /* 0x000fc600078e020b */
[----:B------:R-:W-:Y:S02]  /*0160*/  LEA.HI.SX32 R3, R3, -R0, 0x1b ;  /* 0x8000000003037211 */ /* 0x000fe400078fdaff */
[----:B------:R-:W-:Y:S02]  /*0170*/  IABS R4, R11 ;  /* 0x0000000b00047213 */ /* 0x000fe40000000000 */
[----:B------:R-:W-:-:S04]  /*0180*/  VIMNMX R6, R3, 0x8, PT ;  /* 0x0000000803067848 */ /* 0x000fc80003fe0100 */
[-C--:B------:R-:W-:Y:S02]  /*0190*/  IABS R13, R6.reuse ;  /* 0x00000006000d7213 */ /* 0x080fe40000000000 */
[----:B------:R-:W-:Y:S02]  /*01a0*/  IABS R12, R6 ;  /* 0x00000006000c7213 */ /* 0x000fe40000000000 */
[----:B------:R-:W0:Y:S03]  /*01b0*/  I2F.RP R5, R13 ;  /* 0x0000000d00057306 */ /* 0x000e260000209400 */
[----:B------:R-:W-:-:S05]  /*01c0*/  IMAD.MOV R15, RZ, RZ, -R12 ;  /* 0x000000ffff0f7224 */ /* 0x000fca00078e0a0c */
[----:B0-----:R-:W0:Y:S02]  /*01d0*/  MUFU.RCP R5, R5 ;  /* 0x0000000500057308 */ /* 0x001e240000001000 */
[----:B0-----:R-:W-:-:S06]  /*01e0*/  VIADD R2, R5, 0xffffffe ;  /* 0x0ffffffe05027836 */ /* 0x001fcc0000000000 */
[----:B------:R0:W4:Y:S02]  /*01f0*/  F2I.FTZ.U32.TRUNC.NTZ R3, R2 ;  /* 0x0000000200037305 */ /* 0x000124000021f000 */
[----:B0-----:R-:W-:Y:S02]  /*0200*/  IMAD.MOV.U32 R2, RZ, RZ, RZ ;  /* 0x000000ffff027224 */ /* 0x001fe400078e00ff */
[----:B----4-:R-:W-:-:S04]  /*0210*/  IMAD.MOV R8, RZ, RZ, -R3 ;  /* 0x000000ffff087224 */ /* 0x010fc800078e0a03 */
[----:B------:R-:W-:Y:S02]  /*0220*/  IMAD R7, R8, R13, RZ ;  /* 0x0000000d08077224 */ /* 0x000fe400078e02ff */
[----:B------:R-:W-:Y:S02]  /*0230*/  IMAD.MOV.U32 R8, RZ, RZ, R9 ;  /* 0x000000ffff087224 */ /* 0x000fe400078e0009 */
[----:B------:R-:W-:Y:S01]  /*0240*/  IMAD.HI.U32 R3, R3, R7, R2 ;  /* 0x0000000703037227 */ /* 0x000fe200078e0002 */
[----:B------:R-:W-:-:S05]  /*0250*/  LOP3.LUT R7, RZ, R6, RZ, 0x33, !PT ;  /* 0x00000006ff077212 */ /* 0x000fca00078e33ff */
[----:B------:R-:W-:-:S04]  /*0260*/  IMAD.HI.U32 R2, R3, R8, RZ ;  /* 0x0000000803027227 */ /* 0x000fc800078e00ff */
[----:B------:R-:W-:Y:S02]  /*0270*/  IMAD R2, R2, R15, R8 ;  /* 0x0000000f02027224 */ /* 0x000fe400078e0208 */
[----:B------:R-:W0:Y:S03]  /*0280*/  I2F.RP R8, R17 ;  /* 0x0000001100087306 */ /* 0x000e260000209400 */
[----:B------:R-:W-:-:S05]  /*0290*/  ISETP.GT.U32.AND P0, PT, R13, R2, PT ;  /* 0x000000020d00720c */ /* 0x000fca0003f04070 */
[----:B0-----:R-:W0:Y:S08]  /*02a0*/  MUFU.RCP R8, R8 ;  /* 0x0000000800087308 */ /* 0x001e300000001000 */
[----:B------:R-:W-:-:S05]  /*02b0*/  @!P0 IMAD.IADD R2, R2, 0x1, -R13 ;  /* 0x0000000102028824 */ /* 0x000fca00078e0a0d */
[----:B------:R-:W-:Y:S01]  /*02c0*/  ISETP.GT.U32.AND P0, PT, R13, R2, PT ;  /* 0x000000020d00720c */ /* 0x000fe20003f04070 */
[----:B0-----:R-:W-:-:S12]  /*02d0*/  VIADD R5, R8, 0xffffffe ;  /* 0x0ffffffe08057836 */ /* 0x001fd80000000000 */
[----:B------:R-:W-:Y:S01]  /*02e0*/  @!P0 IMAD.IADD R2, R2, 0x1, -R13 ;  /* 0x0000000102028824 */ /* 0x000fe200078e0a0d */
[----:B------:R-:W-:Y:S01]  /*02f0*/  ISETP.NE.AND P0, PT, R6, RZ, PT ;  /* 0x000000ff0600720c */ /* 0x000fe20003f05270 */
[----:B------:R-:W0:Y:S01]  /*0300*/  F2I.FTZ.U32.TRUNC.NTZ R5, R5 ;  /* 0x0000000500057305 */ /* 0x000e22000021f000 */
[----:B------:R-:W-:Y:S01]  /*0310*/  LOP3.LUT R6, R11, R6, RZ, 0x3c, !PT ;  /* 0x000000060b067212 */ /* 0x000fe200078e3cff */
[----:B------:R-:W-:-:S03]  /*0320*/  @!P1 IMAD.MOV R2, RZ, RZ, -R2 ;  /* 0x000000ffff029224 */ /* 0x000fc600078e0a02 */
[----:B------:R-:W-:Y:S02]  /*0330*/  ISETP.GE.AND P3, PT, R6, RZ, PT ;  /* 0x000000ff0600720c */ /* 0x000fe40003f66270 */
[----:B------:R-:W-:Y:S01]  /*0340*/  SEL R9, R7, R2, !P0 ;  /* 0x0000000207097207 */ /* 0x000fe20004000000 */
[----:B------:R-:W-:Y:S01]  /*0350*/  IMAD.MOV.U32 R2, RZ, RZ, R4 ;  /* 0x000000ffff027224 */ /* 0x000fe200078e0004 */
[----:B--2---:R-:W-:-:S03]  /*0360*/  SHF.R.U32.HI R4, RZ, 0x1, R48 ;  /* 0x00000001ff047819 */ /* 0x004fc60000011630 */
[----:B------:R-:W-:Y:S02]  /*0370*/  IMAD.IADD R9, R0, 0x1, R9 ;  /* 0x0000000100097824 */ /* 0x000fe400078e0209 */
[----:B------:R-:W-:Y:S01]  /*0380*/  IMAD.HI.U32 R0, R3, R2, RZ ;  /* 0x0000000203007227 */ /* 0x000fe200078e00ff */
[----:B------:R-:W-:-:S03]  /*0390*/  SGXT.U32 R3, R4, 0x5 ;  /* 0x000000050403781a */ /* 0x000fc60000000000 */
[----:B------:R-:W-:Y:S02]  /*03a0*/  IMAD R2, R0, R15, R2 ;  /* 0x0000000f00027224 */ /* 0x000fe400078e0202 */
[----:B0-----:R-:W-:Y:S02]  /*03b0*/  IMAD.MOV R8, RZ, RZ, -R5 ;  /* 0x000000ffff087224 */ /* 0x001fe400078e0a05 */
[----:B------:R-:W-:Y:S01]  /*03c0*/  IMAD.SHL.U32 R52, R9, 0x20, RZ ;  /* 0x0000002009347824 */ /* 0x000fe200078e00ff */
[----:B------:R-:W-:Y:S01]  /*03d0*/  ISETP.GT.U32.AND P2, PT, R13, R2, PT ;  /* 0x000000020d00720c */ /* 0x000fe20003f44070 */
[----:B------:R-:W-:-:S03]  /*03e0*/  IMAD.MOV.U32 R4, RZ, RZ, R8 ;  /* 0x000000ffff047224 */ /* 0x000fc600078e0008 */
[----:B------:R-:W-:Y:S01]  /*03f0*/  LOP3.LUT R12, R52, R3, RZ, 0xfc, !PT ;  /* 0x00000003340c7212 */ /* 0x000fe200078efcff */
[----:B------:R-:W-:Y:S02]  /*0400*/  IMAD R9, R4, R17, RZ ;  /* 0x0000001104097224 */ /* 0x000fe400078e02ff */
[----:B------:R-:W-:Y:S01]  /*0410*/  IMAD.MOV.U32 R4, RZ, RZ, RZ ;  /* 0x000000ffff047224 */ /* 0x000fe200078e00ff */
[----:B------:R-:W-:-:S03]  /*0420*/  IABS R8, R12 ;  /* 0x0000000c00087213 */ /* 0x000fc60000000000 */
[----:B------:R-:W-:-:S04]  /*0430*/  IMAD.HI.U32 R4, R5, R9, R4 ;  /* 0x0000000905047227 */ /* 0x000fc800078e0004 */
[----:B------:R-:W-:Y:S02]  /*0440*/  IMAD.MOV.U32 R5, RZ, RZ, R8 ;  /* 0x000000ffff057224 */ /* 0x000fe400078e0008 */
[----:B------:R-:W-:Y:S02]  /*0450*/  @!P2 IMAD.IADD R2, R2, 0x1, -R13 ;  /* 0x000000010202a824 */ /* 0x000fe400078e0a0d */
[----:B------:R-:W-:-:S03]  /*0460*/  IMAD.HI.U32 R4, R4, R5, RZ ;  /* 0x0000000504047227 */ /* 0x000fc600078e00ff */
[----:B------:R-:W-:Y:S01]  /*0470*/  ISETP.GE.U32.AND P1, PT, R2, R13, PT ;  /* 0x0000000d0200720c */ /* 0x000fe20003f26070 */
[----:B------:R-:W-:Y:S02]  /*0480*/  IMAD.MOV R4, RZ, RZ, -R4 ;  /* 0x000000ffff047224 */ /* 0x000fe400078e0a04 */
[----:B------:R-:W-:Y:S01]  /*0490*/  @!P2 VIADD R0, R0, 0x1 ;  /* 0x000000010000a836 */ /* 0x000fe20000000000 */
[----:B------:R-:W-:Y:S01]  /*04a0*/  ISETP.GE.AND P2, PT, R12, RZ, PT ;  /* 0x000000ff0c00720c */ /* 0x000fe20003f46270 */
[----:B------:R-:W-:-:S05]  /*04b0*/  IMAD R2, R17, R4, R5 ;  /* 0x0000000411027224 */ /* 0x000fca00078e0205 */
[----:B------:R-:W-:-:S03]  /*04c0*/  ISETP.GT.U32.AND P4, PT, R17, R2, PT ;  /* 0x000000021100720c */ /* 0x000fc60003f84070 */
[----:B------:R-:W-:-:S04]  /*04d0*/  @P1 VIADD R0, R0, 0x1 ;  /* 0x0000000100001836 */ /* 0x000fc80000000000 */
[----:B------:R-:W-:-:S05]  /*04e0*/  @!P3 IMAD.MOV R0, RZ, RZ, -R0 ;  /* 0x000000ffff00b224 */ /* 0x000fca00078e0a00 */
[----:B------:R-:W-:Y:S01]  /*04f0*/  SEL R0, R7, R0, !P0 ;  /* 0x0000000007007207 */ /* 0x000fe20004000000 */
[----:B------:R-:W-:Y:S01]  /*0500*/  @!P4 IMAD.IADD R2, R2, 0x1, -R17 ;  /* 0x000000010202c824 */ /* 0x000fe200078e0a11 */
[----:B------:R-:W-:-:S03]  /*0510*/  ISETP.NE.AND P0, PT, R10, RZ, PT ;  /* 0x000000ff0a00720c */ /* 0x000fc60003f05270 */
[----:B------:R-:W-:Y:S01]  /*0520*/  IMAD.SHL.U32 R36, R0, 0x20, RZ ;  /* 0x0000002000247824 */ /* 0x000fe200078e00ff */
[----:B------:R-:W-:-:S04]  /*0530*/  ISETP.GT.U32.AND P1, PT, R17, R2, PT ;  /* 0x000000021100720c */ /* 0x000fc80003f24070 */
[----:B------:R-:W-:Y:S01]  /*0540*/  LOP3.LUT R46, R36, R3, RZ, 0xfc, !PT ;  /* 0x00000003242e7212 */ /* 0x000fe200078efcff */
[----:B------:R-:W0:Y:S01]  /*0550*/  S2UR UR5, SR_CgaCtaId ;  /* 0x00000000000579c3 */ /* 0x000e220000008800 */
[----:B------:R-:W-:Y:S01]  /*0560*/  SHF.R.U32.HI R4, RZ, 0x4, R48 ;  /* 0x00000004ff047819 */ /* 0x000fe20000011630 */
[----:B------:R-:W-:Y:S01]  /*0570*/  IMAD.SHL.U32 R6, R48, 0x10, RZ ;  /* 0x0000001030067824 */ /* 0x000fe200078e00ff */
[----:B------:R-:W-:Y:S01]  /*0580*/  UMOV UR4, 0x400 ;  /* 0x0000040000047882 */ /* 0x000fe20000000000 */
[----:B------:R-:W-:Y:S01]  /*0590*/  IMAD.HI R0, R46, 0x2aaaaaab, RZ ;  /* 0x2aaaaaab2e007827 */ /* 0x000fe200078e02ff */
[----:B------:R-:W-:Y:S03]  /*05a0*/  STL [R1+0x4], R36 ;  /* 0x0000042401007387 */ /* 0x000fe60000100800 */
[----:B------:R-:W-:Y:S01]  /*05b0*/  @!P1 IMAD.IADD R2, R2, 0x1, -R17 ;  /* 0x0000000102029824 */ /* 0x000fe200078e0a11 */
[----:B------:R-:W-:-:S03]  /*05c0*/  SHF.R.U32.HI R7, RZ, 0x1f, R0 ;  /* 0x0000001fff077819 */ /* 0x000fc60000011600 */
[----:B------:R-:W-:Y:S01]  /*05d0*/  IMAD.MOV.U32 R5, RZ, RZ, R2 ;  /* 0x000000ffff057224 */ /* 0x000fe200078e0002 */
[----:B------:R-:W-:Y:S01]  /*05e0*/  LEA.HI R7, R0, R7, RZ, 0x17 ;  /* 0x0000000700077211 */ /* 0x000fe200078fb8ff */
[----:B------:R-:W-:Y:S02]  /*05f0*/  IMAD.SHL.U32 R0, R48, 0x8, RZ ;  /* 0x0000000830007824 */ /* 0x000fe400078e00ff */
[----:B------:R-:W-:Y:S01]  /*0600*/  @!P2 IMAD.MOV R5, RZ, RZ, -R5 ;  /* 0x000000ffff05a224 */ /* 0x000fe200078e0a05 */
[----:B------:R-:W-:Y:S01]  /*0610*/  @!P0 LOP3.LUT R5, RZ, R10, RZ, 0x33, !PT ;  /* 0x0000000aff058212 */ /* 0x000fe200078e33ff */
[----:B------:R-:W-:Y:S01]  /*0620*/  IMAD R7, R7, -0xc00, R46 ;  /* 0xfffff40007077824 */ /* 0x000fe200078e022e */
[----:B------:R-:W-:-:S05]  /*0630*/  LOP3.LUT R2, R0, 0x8, RZ, 0xc0, !PT ;  /* 0x0000000800027812 */ /* 0x000fca00078ec0ff */
[--C-:B------:R-:W-:Y:S02]  /*0640*/  IMAD R5, R5, 0x1000, R2.reuse ;  /* 0x0000100005057824 */ /* 0x100fe400078e0202 */
[----:B------:R-:W-:Y:S02]  /*0650*/  IMAD R7, R7, 0x1000, R2 ;  /* 0x0000100007077824 */ /* 0x000fe400078e0202 */
[----:B-1----:R-:W-:-:S04]  /*0660*/  IMAD.WIDE R44, R5, 0x2, R44 ;  /* 0x00000002052c7825 */ /* 0x002fc800078e022c */
[----:B---3--:R-:W-:Y:S01]  /*0670*/  IMAD.WIDE R24, R7, 0x2, R24 ;  /* 0x0000000207187825 */ /* 0x008fe200078e0218 */
[----:B------:R-:W2:Y:S01]  /*0680*/  LDG.E.128 R12, desc[UR6][R44.64] ;  /* 0x000000062c0c7981 */ /* 0x000ea2000c1e1d00 */
[----:B------:R-:W-:Y:S06]  /*0690*/  BAR.SYNC.DEFER_BLOCKING 0x0 ;  /* 0x0000000000007b1d */ /* 0x000fec0000010000 */
[----:B------:R-:W3:Y:S01]  /*06a0*/  LDG.E.128 R32, desc[UR6][R24.64] ;  /* 0x0000000618207981 */ /* 0x000ee2000c1e1d00 */
[--C-:B------:R-:W-:Y:S01]  /*06b0*/  SHF.R.U32.HI R2, RZ, 0x3, R48.reuse ;  /* 0x00000003ff027819 */ /* 0x100fe20000011630 */
[----:B0-----:R-:W-:Y:S01]  /*06c0*/  UPRMT UR4, UR5, 0x654, UR4 ;  /* 0x0000065405047896 */ /* 0x001fe20008000004 */
[----:B------:R-:W-:-:S02]  /*06d0*/  SHF.R.U32.HI R7, RZ, 0x2, R48 ;  /* 0x00000002ff077819 */ /* 0x000fc40000011630 */
[----:B------:R-:W-:Y:S02]  /*06e0*/  SHF.R.U32.HI R5, RZ, 0x4, R48 ;  /* 0x00000004ff057819 */ /* 0x000fe40000011630 */
[----:B------:R-:W-:Y:S02]  /*06f0*/  SGXT.U32 R2, R2, 0x1 ;  /* 0x000000010202781a */ /* 0x000fe40000000000 */
[----:B------:R-:W-:Y:S02]  /*0700*/  SGXT.U32 R7, R7, 0x1 ;  /* 0x000000010707781a */ /* 0x000fe40000000000 */
[----:B------:R-:W-:Y:S02]  /*0710*/  SGXT.U32 R4, R4, 0x1 ;  /* 0x000000010404781a */ /* 0x000fe40000000000 */
[----:B------:R-:W-:Y:S02]  /*0720*/  LOP3.LUT R5, R2, 0x2, R5, 0xf8, !PT ;  /* 0x0000000202057812 */ /* 0x000fe400078ef805 */
[-C--:B------:R-:W-:Y:S01]  /*0730*/  LOP3.LUT R2, R2, R7.reuse, RZ, 0x3c, !PT ;  /* 0x0000000702027212 */ /* 0x080fe200078e3cff */
[C---:B------:R-:W-:Y:S01]  /*0740*/  IMAD.SHL.U32 R53, R4.reuse, 0x80, RZ ;  /* 0x0000008004357824 */ /* 0x040fe200078e00ff */
[----:B------:R-:W-:Y:S01]  /*0750*/  LOP3.LUT R7, R4, R7, RZ, 0x3c, !PT ;  /* 0x0000000704077212 */ /* 0x000fe200078e3cff */
[----:B------:R-:W-:Y:S01]  /*0760*/  IMAD.SHL.U32 R5, R5, 0x80, RZ ;  /* 0x0000008005057824 */ /* 0x000fe200078e00ff */
[----:B------:R-:W-:Y:S01]  /*0770*/  LOP3.LUT R0, R0, 0x8, R48, 0x48, !PT ;  /* 0x0000000800007812 */ /* 0x000fe200078e4830 */
[----:B------:R-:W-:Y:S01]  /*0780*/  IMAD.SHL.U32 R2, R2, 0x8, RZ ;  /* 0x0000000802027824 */ /* 0x000fe200078e00ff */
[----:B------:R-:W-:Y:S01]  /*0790*/  LOP3.LUT R6, R6, 0x70, RZ, 0xe2, !PT ;  /* 0x0000007006067812 */ /* 0x000fe200078ee2ff */
[----:B------:R-:W-:-:S02]  /*07a0*/  IMAD.SHL.U32 R7, R7, 0x8, RZ ;  /* 0x0000000807077824 */ /* 0x000fc400078e00ff */
[----:B------:R-:W-:Y:S01]  /*07b0*/  IMAD R0, R3, 0x10, R0 ;  /* 0x0000001003007824 */ /* 0x000fe200078e0200 */
[----:B------:R-:W-:Y:S02]  /*07c0*/  LOP3.LUT R53, R6, R2, R53, 0xfe, !PT ;  /* 0x0000000206357212 */ /* 0x000fe400078efe35 */
[----:B------:R-:W-:Y:S01]  /*07d0*/  LOP3.LUT R5, R6, R5, R7, 0xfe, !PT ;  /* 0x0000000506057212 */ /* 0x000fe200078efe07 */
[----:B------:R-:W0:Y:S01]  /*07e0*/  LDC.64 R2, c[0x0][0x218] ;  /* 0x00008600ff027b82 */ /* 0x000e220000000a00 */
[----:B------:R-:W-:Y:S02]  /*07f0*/  LEA R6, R0, UR4, 0x1 ;  /* 0x0000000400067c11 */ /* 0x000fe4000f8e08ff */
[----:B------:R-:W-:Y:S02]  /*0800*/  LEA R47, R5, UR4, 0x1 ;  /* 0x00000004052f7c11 */ /* 0x000fe4000f8e08ff */
[----:B------:R-:W-:Y:S01]  /*0810*/  LEA R4, R53, UR4, 0x1 ;  /* 0x0000000435047c11 */ /* 0x000fe2000f8e08ff */
[----:B--2---:R-:W-:Y:S04]  /*0820*/  STS.128 [R6], R12 ;  /* 0x0000000c06007388 */ /* 0x004fe80000000c00 */
[----:B---3--:R-:W-:Y:S01]  /*0830*/  STS.128 [R6+0x400], R32 ;  /* 0x0004002006007388 */ /* 0x008fe20000000c00 */
[----:B------:R-:W-:Y:S06]  /*0840*/  BAR.SYNC.DEFER_BLOCKING 0x0 ;  /* 0x0000000000007b1d */ /* 0x000fec0000010000 */
[----:B------:R-:W-:Y:S04]  /*0850*/  LDSM.16.M88.4 R16, [R47] ;  /* 0x000000002f10783b */ /* 0x000fe80000000200 */
[----:B------:R-:W1:Y:S04]  /*0860*/  LDSM.16.M88.4 R8, [R4+0x400] ;  /* 0x000400000408783b */ /* 0x000e680000000200 */
[----:B------:R-:W2:Y:S04]  /*0870*/  LDSM.16.M88.4 R28, [R4+0x600] ;  /* 0x00060000041c783b */ /* 0x000ea80000000200 */
[----:B------:R-:W3:Y:S01]  /*0880*/  LDG.E.128 R20, desc[UR6][R44.64+0x20] ;  /* 0x000020062c147981 */ /* 0x000ee2000c1e1d00 */
[----:B------:R-:W-:Y:S06]  /*0890*/  BAR.SYNC.DEFER_BLOCKING 0x0 ;  /* 0x0000000000007b1d */ /* 0x000fec0000010000 */
[----:B------:R-:W4:Y:S01]  /*08a0*/  LDG.E.128 R24, desc[UR6][R24.64+0x20] ;  /* 0x0000200618187981 */ /* 0x000f22000c1e1d00 */
[----:B------:R-:W-:Y:S01]  /*08b0*/  IMAD.HI R5, R46, 0x2aaaaaab, RZ ;  /* 0x2aaaaaab2e057827 */ /* 0x000fe200078e02ff */
[----:B------:R-:W-:Y:S01]  /*08c0*/  SHF.R.U32.HI R0, RZ, 0x1, R48 ;  /* 0x00000001ff007819 */ /* 0x000fe20000011630 */
[----:B-1----:R-:W-:Y:S03]  /*08d0*/  HMMA.16816.F32.BF16 R40, R16, R8, RZ ;  /* 0x000000081028723c */ /* 0x002fe600000418ff */
[----:B------:R-:W-:-:S02]  /*08e0*/  SHF.R.U32.HI R12, RZ, 0x1f, R5 ;  /* 0x0000001fff0c7819 */ /* 0x000fc40000011605 */
[----:B------:R-:W-:Y:S02]  /*08f0*/  SGXT.U32 R0, R0, 0x5 ;  /* 0x000000050000781a */ /* 0x000fe40000000000 */
[----:B------:R-:W-:Y:S01]  /*0900*/  LEA.HI R12, R5, R12, RZ, 0x17 ;  /* 0x0000000c050c7211 */ /* 0x000fe200078fb8ff */
[----:B------:R-:W-:Y:S01]  /*0910*/  IMAD.SHL.U32 R5, R48, 0x8, RZ ;  /* 0x0000000830057824 */ /* 0x000fe200078e00ff */
[----:B------:R-:W-:Y:S01]  /*0920*/  LOP3.LUT R7, R36, R0, RZ, 0xfc, !PT ;  /* 0x0000000024077212 */ /* 0x000fe200078efcff */
[----:B------:R-:W-:Y:S03]  /*0930*/  HMMA.16816.F32.BF16 R8, R16, R10, RZ ;  /* 0x0000000a1008723c */ /* 0x000fe600000418ff */
[----:B------:R-:W-:Y:S01]  /*0940*/  LOP3.LUT R32, R5, 0x8, RZ, 0xc0, !PT ;  /* 0x0000000805207812 */ /* 0x000fe200078ec0ff */
[----:B------:R-:W-:Y:S02]  /*0950*/  IMAD R7, R12, -0xc00, R7 ;  /* 0xfffff4000c077824 */ /* 0x000fe400078e0207 */
[----:B--2---:R-:W-:Y:S02]  /*0960*/  HMMA.16816.F32.BF16 R12, R16, R28, RZ ;  /* 0x0000001c100c723c */ /* 0x004fe400000418ff */
[----:B------:R-:W-:-:S04]  /*0970*/  IMAD R7, R7, 0x1000, R32 ;  /* 0x0000100007077824 */ /* 0x000fc800078e0220 */
[----:B------:R-:W-:Y:S01]  /*0980*/  HMMA.16816.F32.BF16 R16, R16, R30, RZ ;  /* 0x0000001e1010723c */ /* 0x000fe200000418ff */
[----:B0-----:R-:W-:Y:S01]  /*0990*/  IMAD.WIDE R2, R7, 0x2, R2 ;  /* 0x0000000207027825 */ /* 0x001fe200078e0202 */
[----:B---3--:R-:W-:Y:S04]  /*09a0*/  STS.128 [R6], R20 ;  /* 0x0000001406007388 */ /* 0x008fe80000000c00 */
[----:B----4-:R0:W-:Y:S01]  /*09b0*/  STS.128 [R6+0x400], R24 ;  /* 0x0004001806007388 */ /* 0x0101e20000000c00 */
[----:B------:R-:W-:Y:S01]  /*09c0*/  BAR.SYNC.DEFER_BLOCKING 0x0 ;  /* 0x0000000000007b1d */ /* 0x000fe20000010000 */
[----:B0-----:R-:W-:-:S05]  /*09d0*/  IMAD.MOV.U32 R6, RZ, RZ, R36 ;  /* 0x000000ffff067224 */ /* 0x001fca00078e0024 */
[----:B------:R-:W-:Y:S04]  /*09e0*/  LDSM.16.M88.4 R28, [R47] ;  /* 0x000000002f1c783b */ /* 0x000fe80000000200 */
[----:B------:R-:W0:Y:S04]  /*09f0*/  LDSM.16.M88.4 R36, [R4+0x400] ;  /* 0x000400000424783b */ /* 0x000e280000000200 */
[----:B------:R-:W1:Y:S04]  /*0a00*/  LDSM.16.M88.4 R32, [R4+0x600] ;  /* 0x000600000420783b */ /* 0x000e680000000200 */
[----:B------:R-:W2:Y:S01]  /*0a10*/  LDG.E.128 R20, desc[UR6][R44.64+0x40] ;  /* 0x000040062c147981 */ /* 0x000ea2000c1e1d00 */
[----:B------:R-:W-:Y:S06]  /*0a20*/  BAR.SYNC.DEFER_BLOCKING 0x0 ;  /* 0x0000000000007b1d */ /* 0x000fec0000010000 */
[----:B------:R-:W3:Y:S01]  /*0a30*/  LDG.E.128 R24, desc[UR6][R2.64+0x40] ;  /* 0x0000400602187981 */ /* 0x000ee2000c1e1d00 */
[----:B------:R-:W-:Y:S01]  /*0a40*/  LOP3.LUT R5, R5, 0x8, R48, 0x48, !PT ;  /* 0x0000000805057812 */ /* 0x000fe200078e4830 */
[----:B0-----:R-:W-:Y:S04]  /*0a50*/  HMMA.16816.F32.BF16 R40, R28, R36, R40 ;  /* 0x000000241c28723c */ /* 0x001fe80000041828 */
[----:B------:R-:W-:-:S02]  /*0a60*/  IMAD R0, R0, 0x10, R5 ;  /* 0x0000001000007824 */ /* 0x000fc400078e0205 */
[----:B------:R-:W-:Y:S03]  /*0a70*/  HMMA.16816.F32.BF16 R8, R28, R38, R8 ;  /* 0x000000261c08723c */ /* 0x000fe60000041808 */
[----:B------:R-:W-:-:S03]  /*0a80*/  LEA R0, R0, UR4, 0x1 ;  /* 0x0000000400007c11 */ /* 0x000fc6000f8e08ff */
[----:B-1----:R-:W-:Y:S06]  /*0a90*/  HMMA.16816.F32.BF16 R12, R28, R32, R12 ;  /* 0x000000201c0c723c */ /* 0x002fec000004180c */
[----:B------:R-:W-:Y:S01]  /*0aa0*/  HMMA.16816.F32.BF16 R16, R28, R34, R16 ;  /* 0x000000221c10723c */ /* 0x000fe20000041810 */
[----:B--2---:R-:W-:Y:S04]  /*0ab0*/  STS.128 [R0], R20 ;  /* 0x0000001400007388 */ /* 0x004fe80000000c00 */
[----:B---3--:R-:W-:Y:S01]  /*0ac0*/  STS.128 [R0+0x400], R24 ;  /* 0x0004001800007388 */ /* 0x008fe20000000c00 */
[----:B------:R-:W-:Y:S06]  /*0ad0*/  BAR.SYNC.DEFER_BLOCKING 0x0 ;  /* 0x0000000000007b1d */ /* 0x000fec0000010000 */
[----:B------:R-:W-:Y:S04]  /*0ae0*/  LDSM.16.M88.4 R20, [R47] ;  /* 0x000000002f14783b */ /* 0x000fe80000000200 */
[----:B------:R-:W0:Y:S04]  /*0af0*/  LDSM.16.M88.4 R28, [R4+0x400] ;  /* 0x00040000041c783b */ /* 0x000e280000000200 */
[----:B------:R-:W1:Y:S04]  /*0b00*/  LDSM.16.M88.4 R32, [R4+0x600] ;  /* 0x000600000420783b */ /* 0x000e680000000200 */
[----:B------:R2:W3:Y:S01]  /*0b10*/  LDG.E.128 R48, desc[UR6][R44.64+0x60] ;  /* 0x000060062c307981 */ /* 0x0004e2000c1e1d00 */
[----:B------:R-:W-:Y:S06]  /*0b20*/  BAR.SYNC.DEFER_BLOCKING 0x0 ;  /* 0x0000000000007b1d */ /* 0x000fec0000010000 */
[----:B------:R4:W5:Y:S01]  /*0b30*/  LDG.E.128 R36, desc[UR6][R2.64+0x60] ;  /* 0x0000600602247981 */ /* 0x000962000c1e1d00 */
[----:B------:R-:W-:Y:S01]  /*0b40*/  IMAD.HI R46, R46, 0x2aaaaaab, RZ ;  /* 0x2aaaaaab2e2e7827 */ /* 0x000fe200078e02ff */
[----:B------:R-:W-:Y:S01]  /*0b50*/  UIADD3 UR5, UR4, 0x400, URZ ;  /* 0x0000040004057890 */ /* 0x000fe2000fffe03f */
[----:B--2---:R-:W-:Y:S01]  /*0b60*/  IADD3 R44, P0, R44, 0x80, RZ ;  /* 0x000000802c2c7810 */ /* 0x004fe20007f1e0ff */
[----:B0-----:R-:W-:Y:S04]  /*0b70*/  HMMA.16816.F32.BF16 R8, R20, R30, R8 ;  /* 0x0000001e1408723c */ /* 0x001fe80000041808 */
[----:B------:R-:W-:-:S02]  /*0b80*/  IMAD.X R45, RZ, RZ, R45, P0 ;  /* 0x000000ffff2d7224 */ /* 0x000fc400000e062d */
[----:B------:R-:W-:Y:S01]  /*0b90*/  HMMA.16816.F32.BF16 R40, R20, R28, R40 ;  /* 0x0000001c1428723c */ /* 0x000fe20000041828 */
[----:B----4-:R-:W0:Y:S05]  /*0ba0*/  LDC.64 R2, c[0x0][0x218] ;  /* 0x00008600ff027b82 */ /* 0x010e2a0000000a00 */
[----:B-1----:R-:W-:Y:S06]  /*0bb0*/  HMMA.16816.F32.BF16 R28, R20, R32, R12 ;  /* 0x00000020141c723c */ /* 0x002fec000004180c */
[----:B------:R-:W-:Y:S07]  /*0bc0*/  HMMA.16816.F32.BF16 R32, R20, R34, R16 ;  /* 0x000000221420723c */ /* 0x000fee0000041810 */
[----:B------:R-:W-:-:S04]  /*0bd0*/  SHF.R.U32.HI R21, RZ, 0x1f, R46 ;  /* 0x0000001fff157819 */ /* 0x000fc8000001162e */
[----:B------:R-:W-:Y:S01]  /*0be0*/  LEA.HI R46, R46, R21, RZ, 0x17 ;  /* 0x000000152e2e7211 */ /* 0x000fe200078fb8ff */
[----:B---3--:R1:W-:Y:S02]  /*0bf0*/  STS.128 [R0], R48 ;  /* 0x0000003000007388 */ /* 0x0083e40000000c00 */
[----:B-1----:R-:W-:Y:S01]  /*0c00*/  IMAD.MOV.U32 R50, RZ, RZ, R6 ;  /* 0x000000ffff327224 */ /* 0x002fe200078e0006 */
[----:B------:R-:W1:Y:S01]  /*0c10*/  S2R R51, SR_TID.X ;  /* 0x0000000000337919 */ /* 0x000e620000002100 */
[----:B-----5:R1:W-:Y:S01]  /*0c20*/  STS.128 [R0+0x400], R36 ;  /* 0x0004002400007388 */ /* 0x0203e20000000c00 */
[----:B------:R-:W-:Y:S01]  /*0c30*/  BAR.SYNC.DEFER_BLOCKING 0x0 ;  /* 0x0000000000007b1d */ /* 0x000fe20000010000 */
[----:B-1----:R-:W-:-:S04]  /*0c40*/  SHF.R.U32.HI R0, RZ, 0x1, R51 ;  /* 0x00000001ff007819 */ /* 0x002fc80000011633 */
[----:B------:R-:W-:Y:S01]  /*0c50*/  SGXT.U32 R48, R0, 0x5 ;  /* 0x000000050030781a */ /* 0x000fe20000000000 */
[----:B------:R-:W-:Y:S01]  /*0c60*/  IMAD.SHL.U32 R0, R51, 0x8, RZ ;  /* 0x0000000833007824 */ /* 0x000fe200078e00ff */
[----:B------:R-:W-:Y:S04]  /*0c70*/  LDSM.16.M88.4 R24, [R47] ;  /* 0x000000002f18783b */ /* 0x000fe80000000200 */
[----:B------:R-:W-:Y:S01]  /*0c80*/  LOP3.LUT R0, R0, 0x8, RZ, 0xc0, !PT ;  /* 0x0000000800007812 */ /* 0x000fe200078ec0ff */
[----:B------:R-:W1:Y:S04]  /*0c90*/  LDSM.16.M88.4 R36, [R4+0x400] ;  /* 0x000400000424783b */ /* 0x000e680000000200 */
[----:B------:R-:W2:Y:S01]  /*0ca0*/  LDSM.16.M88.4 R4, [R4+0x600] ;  /* 0x000600000404783b */ /* 0x000ea20000000200 */
[----:B-1----:R-:W-:Y:S06]  /*0cb0*/  HMMA.16816.F32.BF16 R16, R24, R38, R8 ;  /* 0x000000261810723c */ /* 0x002fec0000041808 */
[----:B--2---:R-:W-:Y:S01]  /*0cc0*/  HMMA.16816.F32.BF16 R20, R24, R4, R28 ;  /* 0x000000041814723c */ /* 0x004fe2000004181c */
[----:B------:R-:W-:-:S05]  /*0cd0*/  LOP3.LUT R9, R50, R48, RZ, 0xfc, !PT ;  /* 0x0000003032097212 */ /* 0x000fca00078efcff */
[----:B------:R-:W-:Y:S01]  /*0ce0*/  IMAD R9, R46, -0xc00, R9 ;  /* 0xfffff4002e097824 */ /* 0x000fe200078e0209 */
[----:B------:R-:W-:Y:S01]  /*0cf0*/  SHF.R.U32.HI R5, RZ, 0x2, R51 ;  /* 0x00000002ff057819 */ /* 0x000fe20000011633 */
[----:B------:R-:W-:Y:S01]  /*0d00*/  HMMA.16816.F32.BF16 R12, R24, R36, R40 ;  /* 0x00000024180c723c */ /* 0x000fe20000041828 */
[----:B------:R-:W-:Y:S01]  /*0d10*/  LEA R46, R53, UR5, 0x1 ;  /* 0x00000005352e7c11 */ /* 0x000fe2000f8e08ff */
[----:B------:R-:W-:Y:S01]  /*0d20*/  IMAD R9, R9, 0x1000, R0 ;  /* 0x0000100009097824 */ /* 0x000fe200078e0200 */
[----:B------:R-:W-:-:S03]  /*0d30*/  SGXT.U32 R5, R5, 0x4 ;  /* 0x000000040505781a */ /* 0x000fc60000000000 */
[----:B------:R-:W-:Y:S01]  /*0d40*/  HMMA.16816.F32.BF16 R24, R24, R6, R32 ;  /* 0x000000061818723c */ /* 0x000fe20000041820 */
[----:B------:R-:W-:Y:S01]  /*0d50*/  LOP3.LUT R0, R52, R5, RZ, 0xfc, !PT ;  /* 0x0000000534007212 */ /* 0x000fe200078efcff */
[----:B0-----:R-:W-:-:S04]  /*0d60*/  IMAD.WIDE R2, R9, 0x2, R2 ;  /* 0x0000000209027825 */ /* 0x001fc800078e0202 */
[----:B------:R0:W-:Y:S01]  /*0d70*/  STL [R1], R0 ;  /* 0x0000000001007387 */ /* 0x0001e20000100800 */
[----:B------:R-:W-:Y:S01]  /*0d80*/  IADD3 R2, P1, R2, 0x80, RZ ;  /* 0x0000008002027810 */ /* 0x000fe20007f3e0ff */
[----:B------:R-:W-:-:S04]  /*0d90*/  IMAD.MOV.U32 R52, RZ, RZ, 0x30 ;  /* 0x00000030ff347424 */ /* 0x000fc800078e00ff */
[----:B------:R-:W-:-:S12]  /*0da0*/  IMAD.X R3, RZ, RZ, R3, P1 ;  /* 0x000000ffff037224 */ /* 0x000fd800008e0603 */
.L_x_0:
[----:B------:R-:W2:Y:S01]  /*0db0*/  LDG.E.128 R4, desc[UR6][R44.64] ;  /* 0x000000062c047981 */ /* 0x000ea2000c1e1d00 */
[----:B------:R-:W-:Y:S06]  /*0dc0*/  BAR.SYNC.DEFER_BLOCKING 0x0 ;  /* 0x0000000000007b1d */ /* 0x000fec0000010000 */
[----:B------:R-:W1:Y:S01]  /*0dd0*/  S2R R29, SR_TID.X ;  /* 0x00000000001d7919 */ /* 0x000e620000002100 */
[----:B------:R-:W3:Y:S01]  /*0de0*/  LDG.E.128 R8, desc[UR6][R2.64] ;  /* 0x0000000602087981 */ /* 0x000ee2000c1e1d00 */
[----:B01----:R-:W-:Y:S01]  /*0df0*/  IMAD.SHL.U32 R0, R29, 0x8, RZ ;  /* 0x000000081d007824 */ /* 0x003fe200078e00ff */
[----:B------:R-:W-:-:S04]  /*0e00*/  SHF.R.U32.HI R28, RZ, 0x1, R29 ;  /* 0x00000001ff1c7819 */ /* 0x000fc8000001161d */
[----:B------:R-:W-:Y:S02]  /*0e10*/  SGXT.U32 R28, R28, 0x5 ;  /* 0x000000051c1c781a */ /* 0x000fe40000000000 */
[----:B------:R-:W-:-:S05]  /*0e20*/  LOP3.LUT R0, R0, 0x8, R29, 0x48, !PT ;  /* 0x0000000800007812 */ /* 0x000fca00078e481d */
[----:B------:R-:W-:-:S05]  /*0e30*/  IMAD R0, R28, 0x10, R0 ;  /* 0x000000101c007824 */ /* 0x000fca00078e0200 */
[----:B------:R-:W-:-:S05]  /*0e40*/  LEA R0, R0, UR4, 0x1 ;  /* 0x0000000400007c11 */ /* 0x000fca000f8e08ff */
[----:B--2---:R0:W-:Y:S04]  /*0e50*/  STS.128 [R0], R4 ;  /* 0x0000000400007388 */ /* 0x0041e80000000c00 */
[----:B---3--:R1:W-:Y:S01]  /*0e60*/  STS.128 [R0+0x400], R8 ;  /* 0x0004000800007388 */ /* 0x0083e20000000c00 */
[----:B------:R-:W-:Y:S06]  /*0e70*/  BAR.SYNC.DEFER_BLOCKING 0x0 ;  /* 0x0000000000007b1d */ /* 0x000fec0000010000 */
[----:B------:R-:W-:Y:S04]  /*0e80*/  LDSM.16.M88.4 R28, [R47] ;  /* 0x000000002f1c783b */ /* 0x000fe80000000200 */
[----:B------:R-:W2:Y:S04]  /*0e90*/  LDSM.16.M88.4 R36, [R46] ;  /* 0x000000002e24783b */ /* 0x000ea80000000200 */
[----:B------:R-:W3:Y:S04]  /*0ea0*/  LDSM.16.M88.4 R32, [R46+0x200] ;  /* 0x000200002e20783b */ /* 0x000ee80000000200 */
[----:B0-----:R-:W4:Y:S01]  /*0eb0*/  LDG.E.128 R4, desc[UR6][R44.64+0x20] ;  /* 0x000020062c047981 */ /* 0x001f22000c1e1d00 */
[----:B------:R-:W-:Y:S06]  /*0ec0*/  BAR.SYNC.DEFER_BLOCKING 0x0 ;  /* 0x0000000000007b1d */ /* 0x000fec0000010000 */
[----:B-1----:R-:W5:Y:S01]  /*0ed0*/  LDG.E.128 R8, desc[UR6][R2.64+0x20] ;  /* 0x0000200602087981 */ /* 0x002f62000c1e1d00 */
[----:B--2---:R-:W-:Y:S06]  /*0ee0*/  HMMA.16816.F32.BF16 R12, R28, R36, R12 ;  /* 0x000000241c0c723c */ /* 0x004fec000004180c */
[----:B------:R-:W-:Y:S06]  /*0ef0*/  HMMA.16816.F32.BF16 R16, R28, R38, R16 ;  /* 0x000000261c10723c */ /* 0x000fec0000041810 */
[----:B---3--:R-:W-:Y:S06]  /*0f00*/  HMMA.16816.F32.BF16 R20, R28, R32, R20 ;  /* 0x000000201c14723c */ /* 0x008fec0000041814 */
[----:B------:R-:W-:Y:S01]  /*0f10*/  HMMA.16816.F32.BF16 R24, R28, R34, R24 ;  /* 0x000000221c18723c */ /* 0x000fe20000041818 */
[----:B----4-:R0:W-:Y:S04]  /*0f20*/  STS.128 [R0], R4 ;  /* 0x0000000400007388 */ /* 0x0101e80000000c00 */
[----:B-----5:R1:W-:Y:S01]  /*0f30*/  STS.128 [R0+0x400], R8 ;  /* 0x0004000800007388 */ /* 0x0203e20000000c00 */
        /* <DEDUP_REMOVED lines=37> */
[----:B----4-:R-:W-:Y:S04]  /*1190*/  STS.128 [R0], R4 ;  /* 0x0000000400007388 */ /* 0x010fe80000000c00 */
[----:B-----5:R0:W-:Y:S01]  /*11a0*/  STS.128 [R0+0x400], R8 ;  /* 0x0004000800007388 */ /* 0x0201e20000000c00 */
[----:B------:R-:W-:Y:S06]  /*11b0*/  BAR.SYNC.DEFER_BLOCKING 0x0 ;  /* 0x0000000000007b1d */ /* 0x000fec0000010000 */
[----:B------:R-:W-:Y:S04]  /*11c0*/  LDSM.16.M88.4 R28, [R47] ;  /* 0x000000002f1c783b */ /* 0x000fe80000000200 */
[----:B------:R-:W1:Y:S04]  /*11d0*/  LDSM.16.M88.4 R36, [R46] ;  /* 0x000000002e24783b */ /* 0x000e680000000200 */
[----:B------:R-:W2:Y:S04]  /*11e0*/  LDSM.16.M88.4 R32, [R46+0x200] ;  /* 0x000200002e20783b */ /* 0x000ea80000000200 */
[----:B0-----:R-:W3:Y:S01]  /*11f0*/  LDG.E.128 R8, desc[UR6][R44.64+0xa0] ;  /* 0x0000a0062c087981 */ /* 0x001ee2000c1e1d00 */
[----:B------:R-:W-:Y:S06]  /*1200*/  BAR.SYNC.DEFER_BLOCKING 0x0 ;  /* 0x0000000000007b1d */ /* 0x000fec0000010000 */
[----:B------:R-:W4:Y:S01]  /*1210*/  LDG.E.128 R4, desc[UR6][R2.64+0xa0] ;  /* 0x0000a00602047981 */ /* 0x000f22000c1e1d00 */
[----:B-1----:R-:W-:Y:S06]  /*1220*/  HMMA.16816.F32.BF16 R12, R28, R36, R12 ;  /* 0x000000241c0c723c */ /* 0x002fec000004180c */
[----:B------:R-:W-:Y:S06]  /*1230*/  HMMA.16816.F32.BF16 R16, R28, R38, R16 ;  /* 0x000000261c10723c */ /* 0x000fec0000041810 */
[----:B--2---:R-:W-:Y:S06]  /*1240*/  HMMA.16816.F32.BF16 R20, R28, R32, R20 ;  /* 0x000000201c14723c */ /* 0x004fec0000041814 */
[----:B------:R-:W-:Y:S01]  /*1250*/  HMMA.16816.F32.BF16 R24, R28, R34, R24 ;  /* 0x000000221c18723c */ /* 0x000fe20000041818 */
[----:B---3--:R0:W-:Y:S04]  /*1260*/  STS.128 [R0], R8 ;  /* 0x0000000800007388 */ /* 0x0081e80000000c00 */
[----:B----4-:R1:W-:Y:S01]  /*1270*/  STS.128 [R0+0x400], R4 ;  /* 0x0004000400007388 */ /* 0x0103e20000000c00 */
        /* <DEDUP_REMOVED lines=64> */
[----:B-----5:R-:W-:Y:S01]  /*1680*/  STS.128 [R0+0x400], R4 ;  /* 0x0004000400007388 */ /* 0x020fe20000000c00 */
[----:B------:R-:W-:Y:S06]  /*1690*/  BAR.SYNC.DEFER_BLOCKING 0x0 ;  /* 0x0000000000007b1d */ /* 0x000fec0000010000 */
[----:B------:R-:W-:Y:S04]  /*16a0*/  LDSM.16.M88.4 R32, [R47] ;  /* 0x000000002f20783b */ /* 0x000fe80000000200 */
[----:B------:R-:W0:Y:S04]  /*16b0*/  LDSM.16.M88.4 R40, [R46] ;  /* 0x000000002e28783b */ /* 0x000e280000000200 */
[----:B------:R-:W1:Y:S04]  /*16c0*/  LDSM.16.M88.4 R36, [R46+0x200] ;  /* 0x000200002e24783b */ /* 0x000e680000000200 */
[----:B------:R2:W3:Y:S01]  /*16d0*/  LDG.E.128 R24, desc[UR6][R44.64+0x160] ;  /* 0x000160062c187981 */ /* 0x0004e2000c1e1d00 */
[----:B------:R-:W-:Y:S06]  /*16e0*/  BAR.SYNC.DEFER_BLOCKING 0x0 ;  /* 0x0000000000007b1d */ /* 0x000fec0000010000 */
[----:B------:R4:W5:Y:S01]  /*16f0*/  LDG.E.128 R48, desc[UR6][R2.64+0x160] ;  /* 0x0001600602307981 */ /* 0x000962000c1e1d00 */
[----:B0-----:R-:W-:Y:S06]  /*1700*/  HMMA.16816.F32.BF16 R12, R32, R40, R12 ;  /* 0x00000028200c723c */ /* 0x001fec000004180c */
[----:B------:R-:W-:Y:S06]  /*1710*/  HMMA.16816.F32.BF16 R16, R32, R42, R16 ;  /* 0x0000002a2010723c */ /* 0x000fec0000041810 */
[----:B-1----:R-:W-:Y:S06]  /*1720*/  HMMA.16816.F32.BF16 R20, R32, R36, R20 ;  /* 0x000000242014723c */ /* 0x002fec0000041814 */
[----:B------:R-:W-:Y:S01]  /*1730*/  HMMA.16816.F32.BF16 R28, R32, R38, R28 ;  /* 0x00000026201c723c */ /* 0x000fe2000004181c */
[----:B------:R-:W-:-:S05]  /*1740*/  VIADD R52, R52, 0xc0 ;  /* 0x000000c034347836 */ /* 0x000fca0000000000 */
[----:B------:R-:W-:Y:S02]  /*1750*/  ISETP.GE.U32.AND P0, PT, R52, 0xff0, PT ;  /* 0x00000ff03400780c */ /* 0x000fe40003f06070 */
[----:B--2---:R-:W-:Y:S02]  /*1760*/  IADD3 R44, P1, R44, 0x180, RZ ;  /* 0x000001802c2c7810 */ /* 0x004fe40007f3e0ff */
[----:B----4-:R-:W-:-:S03]  /*1770*/  IADD3 R2, P2, R2, 0x180, RZ ;  /* 0x0000018002027810 */ /* 0x010fc60007f5e0ff */
[----:B------:R-:W-:Y:S02]  /*1780*/  IMAD.X R45, RZ, RZ, R45, P1 ;  /* 0x000000ffff2d7224 */ /* 0x000fe400008e062d */
[----:B------:R-:W-:Y:S01]  /*1790*/  IMAD.X R3, RZ, RZ, R3, P2 ;  /* 0x000000ffff037224 */ /* 0x000fe200010e0603 */
[----:B---3--:R-:W-:Y:S04]  /*17a0*/  STS.128 [R0], R24 ;  /* 0x0000001800007388 */ /* 0x008fe80000000c00 */
[----:B-----5:R-:W-:Y:S01]  /*17b0*/  STS.128 [R0+0x400], R48 ;  /* 0x0004003000007388 */ /* 0x020fe20000000c00 */
[----:B------:R-:W-:Y:S06]  /*17c0*/  BAR.SYNC.DEFER_BLOCKING 0x0 ;  /* 0x0000000000007b1d */ /* 0x000fec0000010000 */
[----:B------:R-:W-:Y:S04]  /*17d0*/  LDSM.16.M88.4 R24, [R47] ;  /* 0x000000002f18783b */ /* 0x000fe80000000200 */
[----:B------:R-:W0:Y:S04]  /*17e0*/  LDSM.16.M88.4 R8, [R46] ;  /* 0x000000002e08783b */ /* 0x000e280000000200 */
[----:B------:R-:W1:Y:S01]  /*17f0*/  LDSM.16.M88.4 R4, [R46+0x200] ;  /* 0x000200002e04783b */ /* 0x000e620000000200 */
[----:B0-----:R-:W-:Y:S06]  /*1800*/  HMMA.16816.F32.BF16 R12, R24, R8, R12 ;  /* 0x00000008180c723c */ /* 0x001fec000004180c */
[----:B------:R-:W-:Y:S06]  /*1810*/  HMMA.16816.F32.BF16 R16, R24, R10, R16 ;  /* 0x0000000a1810723c */ /* 0x000fec0000041810 */
[----:B-1----:R-:W-:Y:S06]  /*1820*/  HMMA.16816.F32.BF16 R20, R24, R4, R20 ;  /* 0x000000041814723c */ /* 0x002fec0000041814 */
[----:B------:R-:W-:Y:S01]  /*1830*/  HMMA.16816.F32.BF16 R24, R24, R6, R28 ;  /* 0x000000061818723c */ /* 0x000fe2000004181c */
[----:B------:R-:W-:-:S08]  /*1840*/  NOP ;  /* 0x0000000000007918 */ /* 0x000fd00000000000 */
[----:B------:R-:W-:-:S15]  /*1850*/  @!P0 BRA `(.L_x_0) ;  /* 0xfffffff400548947 */ /* 0x000fde000383ffff */
[----:B------:R-:W2:Y:S04]  /*1860*/  LDL.LU R41, [R1+0x4] ;  /* 0x0000040001297983 */ /* 0x000ea80000300800 */
[----:B------:R-:W3:Y:S01]  /*1870*/  LDL.LU R53, [R1] ;  /* 0x0000000001357983 */ /* 0x000ee20000300800 */
[----:B------:R-:W0:Y:S01]  /*1880*/  S2R R40, SR_TID.X ;  /* 0x0000000000287919 */ /* 0x000e220000002100 */
[----:B------:R-:W-:Y:S02]  /*1890*/  F2FP.BF16.F32.PACK_AB R12, R13, R12 ;  /* 0x0000000c0d0c723e */ /* 0x000fe400000010ff */
[----:B------:R-:W-:Y:S02]  /*18a0*/  F2FP.BF16.F32.PACK_AB R14, R15, R14 ;  /* 0x0000000e0f0e723e */ /* 0x000fe400000010ff */
[----:B------:R-:W-:-:S02]  /*18b0*/  F2FP.BF16.F32.PACK_AB R16, R17, R16 ;  /* 0x000000101110723e */ /* 0x000fc400000010ff */
[----:B------:R-:W-:Y:S02]  /*18c0*/  F2FP.BF16.F32.PACK_AB R18, R19, R18 ;  /* 0x000000121312723e */ /* 0x000fe400000010ff */
[----:B------:R-:W-:Y:S02]  /*18d0*/  F2FP.BF16.F32.PACK_AB R20, R21, R20 ;  /* 0x000000141514723e */ /* 0x000fe400000010ff */
[----:B------:R-:W-:Y:S02]  /*18e0*/  F2FP.BF16.F32.PACK_AB R22, R23, R22 ;  /* 0x000000161716723e */ /* 0x000fe400000010ff */
[----:B------:R-:W-:Y:S02]  /*18f0*/  F2FP.BF16.F32.PACK_AB R24, R25, R24 ;  /* 0x000000181918723e */ /* 0x000fe400000010ff */
[----:B0-----:R-:W-:Y:S02]  /*1900*/  SHF.R.U32.HI R0, RZ, 0x5, R40 ;  /* 0x00000005ff007819 */ /* 0x001fe40000011628 */
[----:B------:R-:W-:-:S02]  /*1910*/  LOP3.LUT R3, R40, 0x1f, RZ, 0xc0, !PT ;  /* 0x0000001f28037812 */ /* 0x000fc400078ec0ff */
[----:B------:R-:W-:Y:S02]  /*1920*/  LOP3.LUT R0, R0, 0x1, RZ, 0xc0, !PT ;  /* 0x0000000100007812 */ /* 0x000fe400078ec0ff */
[----:B------:R-:W-:Y:S02]  /*1930*/  SHF.R.U32.HI R3, RZ, 0x2, R3 ;  /* 0x00000002ff037819 */ /* 0x000fe40000011603 */
[----:B------:R-:W-:-:S03]  /*1940*/  LOP3.LUT R2, R40, 0x3, RZ, 0xc0, !PT ;  /* 0x0000000328027812 */ /* 0x000fc600078ec0ff */
[----:B------:R-:W-:-:S04]  /*1950*/  IMAD R5, R0, 0x10, R3 ;  /* 0x0000001000057824 */ /* 0x000fc800078e0203 */
[----:B------:R-:W-:Y:S01]  /*1960*/  IMAD R5, R5, 0x14, R2 ;  /* 0x0000001405057824 */ /* 0x000fe200078e0202 */
[----:B------:R-:W-:-:S04]  /*1970*/  F2FP.BF16.F32.PACK_AB R26, R27, R26 ;  /* 0x0000001a1b1a723e */ /* 0x000fc800000010ff */
[----:B------:R-:W-:Y:S01]  /*1980*/  LEA R5, R5, UR4, 0x2 ;  /* 0x0000000405057c11 */ /* 0x000fe2000f8e10ff */
[----:B------:R-:W-:Y:S01]  /*1990*/  BAR.SYNC.DEFER_BLOCKING 0x0 ;  /* 0x0000000000007b1d */ /* 0x000fe20000010000 */
[----:B------:R-:W-:-:S04]  /*19a0*/  IMAD R3, R0, 0x8, R3 ;  /* 0x0000000800037824 */ /* 0x000fc800078e0203 */
[----:B------:R-:W-:-:S03]  /*19b0*/  IMAD R0, R3, 0x5, R2 ;  /* 0x0000000503007824 */ /* 0x000fc600078e0202 */
[----:B------:R-:W0:Y:S01]  /*19c0*/  LDC.64 R2, c[0x0][0x220] ;  /* 0x00008800ff027b82 */ /* 0x000e220000000a00 */
[----:B------:R-:W-:Y:S01]  /*19d0*/  IMAD.SHL.U32 R0, R0, 0x8, RZ ;  /* 0x0000000800007824 */ /* 0x000fe200078e00ff */
[----:B------:R-:W-:Y:S04]  /*19e0*/  STS [R5], R12 ;  /* 0x0000000c05007388 */ /* 0x000fe80000000800 */
[----:B------:R-:W-:Y:S04]  /*19f0*/  STS [R5+0x280], R14 ;  /* 0x0002800e05007388 */ /* 0x000fe80000000800 */
[----:B------:R-:W-:Y:S04]  /*1a00*/  STS [R5+0x10], R16 ;  /* 0x0000101005007388 */ /* 0x000fe80000000800 */
[----:B------:R-:W-:Y:S04]  /*1a10*/  STS [R5+0x290], R18 ;  /* 0x0002901205007388 */ /* 0x000fe80000000800 */
[----:B------:R-:W-:Y:S04]  /*1a20*/  STS [R5+0x20], R20 ;  /* 0x0000201405007388 */ /* 0x000fe80000000800 */
[----:B------:R-:W-:Y:S04]  /*1a30*/  STS [R5+0x2a0], R22 ;  /* 0x0002a01605007388 */ /* 0x000fe80000000800 */
[----:B------:R-:W-:Y:S04]  /*1a40*/  STS [R5+0x30], R24 ;  /* 0x0000301805007388 */ /* 0x000fe80000000800 */
[----:B------:R0:W-:Y:S01]  /*1a50*/  STS [R5+0x2b0], R26 ;  /* 0x0002b01a05007388 */ /* 0x0001e20000000800 */
[----:B------:R-:W-:Y:S01]  /*1a60*/  LEA R6, R0, UR4, 0x1 ;  /* 0x0000000400067c11 */ /* 0x000fe2000f8e08ff */
[----:B------:R-:W-:Y:S01]  /*1a70*/  IMAD.SHL.U32 R4, R40, 0x8, RZ ;  /* 0x0000000828047824 */ /* 0x000fe200078e00ff */
[----:B------:R-:W-:Y:S01]  /*1a80*/  ULDC UR4, c[0x0][0x228] ;  /* 0x00008a0000047ab9 */ /* 0x000fe20000000800 */
[----:B------:R-:W-:Y:S06]  /*1a90*/  BAR.SYNC.DEFER_BLOCKING 0x0 ;  /* 0x0000000000007b1d */ /* 0x000fec0000010000 */
[----:B------:R-:W1:Y:S01]  /*1aa0*/  LDS.128 R8, [R6] ;  /* 0x0000000006087984 */ /* 0x000e620000000c00 */
[----:B--2---:R-:W-:-:S04]  /*1ab0*/  LOP3.LUT R4, R41, 0x18, R4, 0xf8, !PT ;  /* 0x0000001829047812 */ /* 0x004fc800078ef804 */
[----:B------:R-:W-:Y:S02]  /*1ac0*/  ISETP.GE.AND P0, PT, R4, 0xc00, PT ;  /* 0x00000c000400780c */ /* 0x000fe40003f06270 */
[C---:B---3--:R-:W-:Y:S02]  /*1ad0*/  LOP3.LUT R0, R53.reuse, 0x10, RZ, 0xfc, !PT ;  /* 0x0000001035007812 */ /* 0x048fe400078efcff */
[C---:B------:R-:W-:Y:S02]  /*1ae0*/  ISETP.LT.AND P1, PT, R53.reuse, UR4, !P0 ;  /* 0x0000000435007c0c */ /* 0x040fe4000c721270 */
[----:B------:R-:W-:Y:S01]  /*1af0*/  ISETP.LT.AND P0, PT, R0, UR4, !P0 ;  /* 0x0000000400007c0c */ /* 0x000fe2000c701270 */
[----:B------:R-:W-:-:S04]  /*1b00*/  IMAD R7, R53, 0xc00, R4 ;  /* 0x00000c0035077824 */ /* 0x000fc800078e0204 */
[----:B0-----:R-:W-:-:S06]  /*1b10*/  IMAD.WIDE R4, R7, 0x2, R2 ;  /* 0x0000000207047825 */ /* 0x001fcc00078e0202 */
[----:B-1----:R0:W-:Y:S02]  /*1b20*/  @P1 STG.E.128 desc[UR6][R4.64], R8 ;  /* 0x0000000804001986 */ /* 0x0021e4000c101d06 */
[----:B------:R-:W-:Y:S05]  /*1b30*/  @!P0 EXIT ;  /* 0x000000000000894d */ /* 0x000fea0003800000 */
[----:B0-----:R-:W0:Y:S01]  /*1b40*/  LDS.128 R8, [R6+0x500] ;  /* 0x0005000006087984 */ /* 0x001e220000000c00 */
[----:B------:R-:W-:-:S04]  /*1b50*/  VIADD R7, R7, 0xc000 ;  /* 0x0000c00007077836 */ /* 0x000fc80000000000 */
[----:B------:R-:W-:-:S05]  /*1b60*/  IMAD.WIDE R2, R7, 0x2, R2 ;  /* 0x0000000207027825 */ /* 0x000fca00078e0202 */
[----:B0-----:R-:W-:Y:S01]  /*1b70*/  STG.E.128 desc[UR6][R2.64], R8 ;  /* 0x0000000802007986 */ /* 0x001fe2000c101d06 */
[----:B------:R-:W-:Y:S05]  /*1b80*/  EXIT ;  /* 0x000000000000794d */ /* 0x000fea0003800000 */
.L_x_1:
[----:B------:R-:W-:-:S00]  /*1b90*/  BRA `(.L_x_1) ;  /* 0xfffffffc00fc7947 */ /* 0x000fc0000383ffff */
[----:B------:R-:W-:-:S00]  /*1ba0*/  NOP ;  /* 0x0000000000007918 */ /* 0x000fc00000000000 */
        /* <DEDUP_REMOVED lines=13> */
.L_x_2:


//--------------------- .nv.shared.triton_mm      --------------------------
	.section	.nv.shared.triton_mm,"aw",@nobits
	.sectionflags	@""
	.align	16
	.zero		1024


//--------------------- .nv.constant0.triton_mm   --------------------------
	.section	.nv.constant0.triton_mm,"a",@progbits
	.sectionflags	@""
	.align	4
.nv.constant0.triton_mm:
	.zero		556
